//
// Generated by NVIDIA NVVM Compiler
//
// Compiler Build ID: CL-36424714
// Cuda compilation tools, release 13.0, V13.0.88
// Based on NVVM 20.0.0
//

.version 9.0
.target sm_100
.address_size 64

	// .globl	default_function_kernel

.visible .entry default_function_kernel(
	.param .u64 .ptr .align 1 default_function_kernel_param_0,
	.param .u64 .ptr .align 1 default_function_kernel_param_1
)
{
	.reg .pred 	%p<4>;
	.reg .b32 	%r<13>;
	.reg .b32 	%f<44>;
	.reg .b64 	%rd<13>;

	ld.param.u64 	%rd7, [default_function_kernel_param_0];
	ld.param.u64 	%rd6, [default_function_kernel_param_1];
	cvta.to.global.u64 	%rd8, %rd7;
	add.s64 	%rd1, %rd8, 36;
	mov.b32 	%r10, 0;
	mov.f32 	%f43, 0fFF7FFFFD;
$L__BB0_1:
	mul.wide.u32 	%rd9, %r10, 2016;
	add.s64 	%rd2, %rd1, %rd9;
	mov.b32 	%r11, 0;
$L__BB0_2:
	mul.wide.u32 	%rd10, %r11, 504;
	add.s64 	%rd12, %rd2, %rd10;
	mov.b32 	%r12, 0;
$L__BB0_3:
	ld.global.nc.f32 	%f6, [%rd12+-36];
	max.f32 	%f7, %f43, %f6;
	ld.global.nc.f32 	%f8, [%rd12+-32];
	max.f32 	%f9, %f7, %f8;
	ld.global.nc.f32 	%f10, [%rd12+-28];
	max.f32 	%f11, %f9, %f10;
	ld.global.nc.f32 	%f12, [%rd12+-24];
	max.f32 	%f13, %f11, %f12;
	ld.global.nc.f32 	%f14, [%rd12+-20];
	max.f32 	%f15, %f13, %f14;
	ld.global.nc.f32 	%f16, [%rd12+-16];
	max.f32 	%f17, %f15, %f16;
	ld.global.nc.f32 	%f18, [%rd12+-12];
	max.f32 	%f19, %f17, %f18;
	ld.global.nc.f32 	%f20, [%rd12+-8];
	max.f32 	%f21, %f19, %f20;
	ld.global.nc.f32 	%f22, [%rd12+-4];
	max.f32 	%f23, %f21, %f22;
	ld.global.nc.f32 	%f24, [%rd12];
	max.f32 	%f25, %f23, %f24;
	ld.global.nc.f32 	%f26, [%rd12+4];
	max.f32 	%f27, %f25, %f26;
	ld.global.nc.f32 	%f28, [%rd12+8];
	max.f32 	%f29, %f27, %f28;
	ld.global.nc.f32 	%f30, [%rd12+12];
	max.f32 	%f31, %f29, %f30;
	ld.global.nc.f32 	%f32, [%rd12+16];
	max.f32 	%f33, %f31, %f32;
	ld.global.nc.f32 	%f34, [%rd12+20];
	max.f32 	%f35, %f33, %f34;
	ld.global.nc.f32 	%f36, [%rd12+24];
	max.f32 	%f37, %f35, %f36;
	ld.global.nc.f32 	%f38, [%rd12+28];
	max.f32 	%f39, %f37, %f38;
	ld.global.nc.f32 	%f40, [%rd12+32];
	max.f32 	%f43, %f39, %f40;
	add.s32 	%r12, %r12, 2;
	add.s64 	%rd12, %rd12, 72;
	setp.ne.s32 	%p1, %r12, 14;
	@%p1 bra 	$L__BB0_3;
	add.s32 	%r11, %r11, 1;
	setp.ne.s32 	%p2, %r11, 4;
	@%p2 bra 	$L__BB0_2;
	add.s32 	%r10, %r10, 1;
	setp.ne.s32 	%p3, %r10, 11;
	@%p3 bra 	$L__BB0_1;
	cvta.to.global.u64 	%rd11, %rd6;
	st.global.f32 	[%rd11], %f43;
	ret;

}


// ===== COMPILED SASS (sm_100) =====

	.target	sm_100

	.elftype	@"ET_EXEC"


//--------------------- .note.nv.tkinfo           --------------------------
	.section	.note.nv.tkinfo,"",@"SHT_NOTE"
	.sectionflags	@"SHF_NOTE_NV_TKINFO"
	.tkinfo
        /*0018*/ 	.word	0x00000002
        /*0030*/ 	.string	""
        /*0030*/ 	.string	"ptxas"
        /*0030*/ 	.string	"Cuda compilation tools, release 13.0, V13.0.88"
        /*0030*/ 	.string	"Build cuda_13.0.r13.0/compiler.36424714_0"
        /*0030*/ 	.string	"-arch sm_100 -m 64 "



//--------------------- .note.nv.cuinfo           --------------------------
	.section	.note.nv.cuinfo,"",@"SHT_NOTE"
	.sectionflags	@"SHF_NOTE_NV_CUINFO"
        /*0018*/ 	.short	0x0002
        /*001a*/ 	.short	0x0064
        /*001c*/ 	.short	0x0082
	.zero		2


//--------------------- .nv.info                  --------------------------
	.section	.nv.info,"",@"SHT_CUDA_INFO"
	.align	4


	//----- nvinfo : EIATTR_REGCOUNT
	.align		4
        /*0000*/ 	.byte	0x04, 0x2f
        /*0002*/ 	.short	(.L_1 - .L_0)
	.align		4
.L_0:
        /*0004*/ 	.word	index@(default_function_kernel)
        /*0008*/ 	.word	0x0000001e


	//----- nvinfo : EIATTR_FRAME_SIZE
	.align		4
.L_1:
        /*000c*/ 	.byte	0x04, 0x11
        /*000e*/ 	.short	(.L_3 - .L_2)
	.align		4
.L_2:
        /*0010*/ 	.word	index@(default_function_kernel)
        /*0014*/ 	.word	0x00000000


	//----- nvinfo : EIATTR_MIN_STACK_SIZE
	.align		4
.L_3:
        /*0018*/ 	.byte	0x04, 0x12
        /*001a*/ 	.short	(.L_5 - .L_4)
	.align		4
.L_4:
        /*001c*/ 	.word	index@(default_function_kernel)
        /*0020*/ 	.word	0x00000000
.L_5:


//--------------------- .nv.compat                --------------------------
	.section	.nv.compat,"",@"SHT_CUDA_COMPAT_INFO"
	.align	4
        /*0000*/ 	.byte	0x02, 0x09, 0x00, 0x00, 0x02, 0x02, 0x01, 0x00, 0x02, 0x05, 0x05, 0x00, 0x03, 0x07, 0x01, 0x01
        /*0010*/ 	.byte	0x02, 0x03, 0x00, 0x00, 0x02, 0x06, 0x01, 0x00, 0x04, 0x0b, 0x08, 0x00, 0x09, 0x00, 0x00, 0x00
        /*0020*/ 	.byte	0x00, 0x00, 0x00, 0x00


//--------------------- .nv.info.default_function_kernel --------------------------
	.section	.nv.info.default_function_kernel,"",@"SHT_CUDA_INFO"
	.sectionflags	@""
	.align	4


	//----- nvinfo : EIATTR_CUDA_API_VERSION
	.align		4
        /*0000*/ 	.byte	0x04, 0x37
        /*0002*/ 	.short	(.L_7 - .L_6)
.L_6:
        /*0004*/ 	.word	0x00000082


	//----- nvinfo : EIATTR_KPARAM_INFO
	.align		4
.L_7:
        /*0008*/ 	.byte	0x04, 0x17
        /*000a*/ 	.short	(.L_9 - .L_8)
.L_8:
        /*000c*/ 	.word	0x00000000
        /*0010*/ 	.short	0x0001
        /*0012*/ 	.short	0x0008
        /*0014*/ 	.byte	0x00, 0xf5, 0x21, 0x00


	//----- nvinfo : EIATTR_KPARAM_INFO
	.align		4
.L_9:
        /*0018*/ 	.byte	0x04, 0x17
        /*001a*/ 	.short	(.L_11 - .L_10)
.L_10:
        /*001c*/ 	.word	0x00000000
        /*0020*/ 	.short	0x0000
        /*0022*/ 	.short	0x0000
        /*0024*/ 	.byte	0x00, 0xf5, 0x21, 0x00


	//----- nvinfo : EIATTR_SPARSE_MMA_MASK
	.align		4
.L_11:
        /*0028*/ 	.byte	0x03, 0x50
        /*002a*/ 	.short	0x0000


	//----- nvinfo : EIATTR_MAXREG_COUNT
	.align		4
        /*002c*/ 	.byte	0x03, 0x1b
        /*002e*/ 	.short	0x00ff


	//----- nvinfo : EIATTR_MERCURY_ISA_VERSION
	.align		4
        /*0030*/ 	.byte	0x03, 0x5f
        /*0032*/ 	.short	0x0101


	//----- nvinfo : EIATTR_VRC_CTA_INIT_COUNT
	.align		4
        /*0034*/ 	.byte	0x02, 0x4a
	.zero		1
	.zero		1


	//----- nvinfo : EIATTR_EXIT_INSTR_OFFSETS
	.align		4
        /*0038*/ 	.byte	0x04, 0x1c
        /*003a*/ 	.short	(.L_13 - .L_12)


	//   ....[0]....
.L_12:
        /*003c*/ 	.word	0x00000d10


	//----- nvinfo : EIATTR_CBANK_PARAM_SIZE
	.align		4
.L_13:
        /*0040*/ 	.byte	0x03, 0x19
        /*0042*/ 	.short	0x0010


	//----- nvinfo : EIATTR_PARAM_CBANK
	.align		4
        /*0044*/ 	.byte	0x04, 0x0a
        /*0046*/ 	.short	(.L_15 - .L_14)
	.align		4
.L_14:
        /*0048*/ 	.word	index@(.nv.constant0.default_function_kernel)
        /*004c*/ 	.short	0x0380
        /*004e*/ 	.short	0x0010


	//----- nvinfo : EIATTR_SW_WAR
	.align		4
.L_15:
        /*0050*/ 	.byte	0x04, 0x36
        /*0052*/ 	.short	(.L_17 - .L_16)
.L_16:
        /*0054*/ 	.word	0x00000008
.L_17:


//--------------------- .nv.callgraph             --------------------------
	.section	.nv.callgraph,"",@"SHT_CUDA_CALLGRAPH"
	.align	4
	.sectionentsize	8
	.align		4
        /*0000*/ 	.word	0x00000000
	.align		4
        /*0004*/ 	.word	0xffffffff
	.align		4
        /*0008*/ 	.word	0x00000000
	.align		4
        /*000c*/ 	.word	0xfffffffe
	.align		4
        /*0010*/ 	.word	0x00000000
	.align		4
        /*0014*/ 	.word	0xfffffffd
	.align		4
        /*0018*/ 	.word	0x00000000
	.align		4
        /*001c*/ 	.word	0xfffffffc


//--------------------- .text.default_function_kernel --------------------------
	.section	.text.default_function_kernel,"ax",@progbits
	.align	128
        .global         default_function_kernel
        .type           default_function_kernel,@function
        .size           default_function_kernel,(.L_x_3 - default_function_kernel)
        .other          default_function_kernel,@"STO_CUDA_ENTRY STV_DEFAULT"
default_function_kernel:
.text.default_function_kernel:
[----:B------:R-:W-:Y:S01]  /*0000*/  LDC R1, c[0x0][0x37c] ;  /* 0x0000df00ff017b82 */ /* 0x000fe20000000800 */
[----:B------:R-:W0:Y:S01]  /*0010*/  LDCU.64 UR4, c[0x0][0x380] ;  /* 0x00007000ff0477ac */ /* 0x000e220008000a00 */
[----:B------:R-:W-:Y:S02]  /*0020*/  IMAD.MOV.U32 R0, RZ, RZ, RZ ;  /* 0x000000ffff007224 */ /* 0x000fe400078e00ff */
[----:B------:R-:W-:Y:S01]  /*0030*/  IMAD.MOV.U32 R27, RZ, RZ, -0x800003 ;  /* 0xff7ffffdff1b7424 */ /* 0x000fe200078e00ff */
[----:B------:R-:W1:Y:S01]  /*0040*/  LDCU.64 UR6, c[0x0][0x358] ;  /* 0x00006b00ff0677ac */ /* 0x000e620008000a00 */
[----:B0-----:R-:W-:-:S04]  /*0050*/  UIADD3 UR4, UP0, UPT, UR4, 0x24, URZ ;  /* 0x0000002404047890 */ /* 0x001fc8000ff1e0ff */
[----:B-1----:R-:W-:-:S12]  /*0060*/  UIADD3.X UR5, UPT, UPT, URZ, UR5, URZ, UP0, !UPT ;  /* 0x00000005ff057290 */ /* 0x002fd800087fe4ff */
.L_x_1:
[----:B------:R-:W-:Y:S02]  /*0070*/  IMAD.U32 R2, RZ, RZ, UR4 ;  /* 0x00000004ff027e24 */ /* 0x000fe4000f8e00ff */
[----:B------:R-:W-:Y:S02]  /*0080*/  IMAD.U32 R3, RZ, RZ, UR5 ;  /* 0x00000005ff037e24 */ /* 0x000fe4000f8e00ff */
[----:B------:R-:W-:Y:S02]  /*0090*/  IMAD.MOV.U32 R7, RZ, RZ, RZ ;  /* 0x000000ffff077224 */ /* 0x000fe400078e00ff */
[----:B------:R-:W-:-:S04]  /*00a0*/  IMAD.WIDE.U32 R2, R0, 0x7e0, R2 ;  /* 0x000007e000027825 */ /* 0x000fc800078e0002 */
[----:B------:R-:W-:-:S05]  /*00b0*/  VIADD R0, R0, 0x1 ;  /* 0x0000000100007836 */ /* 0x000fca0000000000 */
[----:B------:R-:W-:-:S13]  /*00c0*/  ISETP.NE.AND P1, PT, R0, 0xb, PT ;  /* 0x0000000b0000780c */ /* 0x000fda0003f25270 */
.L_x_0:
[----:B------:R-:W-:-:S05]  /*00d0*/  IMAD.WIDE.U32 R4, R7, 0x1f8, R2 ;  /* 0x000001f807047825 */ /* 0x000fca00078e0002 */
[----:B------:R-:W2:Y:S04]  /*00e0*/  LDG.E.CONSTANT R20, desc[UR6][R4.64+-0x24] ;  /* 0xffffdc0604147981 */ /* 0x000ea8000c1e9900 */
[----:B------:R-:W2:Y:S04]  /*00f0*/  LDG.E.CONSTANT R22, desc[UR6][R4.64+-0x20] ;  /* 0xffffe00604167981 */ /* 0x000ea8000c1e9900 */
[----:B------:R-:W3:Y:S04]  /*0100*/  LDG.E.CONSTANT R25, desc[UR6][R4.64+-0x1c] ;  /* 0xffffe40604197981 */ /* 0x000ee8000c1e9900 */
[----:B------:R-:W3:Y:S04]  /*0110*/  LDG.E.CONSTANT R24, desc[UR6][R4.64+-0x18] ;  /* 0xffffe80604187981 */ /* 0x000ee8000c1e9900 */
[----:B------:R-:W4:Y:S04]  /*0120*/  LDG.E.CONSTANT R18, desc[UR6][R4.64+-0x14] ;  /* 0xffffec0604127981 */ /* 0x000f28000c1e9900 */
[----:B------:R-:W4:Y:S04]  /*0130*/  LDG.E.CONSTANT R21, desc[UR6][R4.64+-0x10] ;  /* 0xfffff00604157981 */ /* 0x000f28000c1e9900 */
[----:B------:R-:W5:Y:S04]  /*0140*/  LDG.E.CONSTANT R9, desc[UR6][R4.64+-0xc] ;  /* 0xfffff40604097981 */ /* 0x000f68000c1e9900 */
        /* <DEDUP_REMOVED lines=11> */
[----:B------:R-:W5:Y:S01]  /*0200*/  LDG.E.CONSTANT R23, desc[UR6][R4.64+0x28] ;  /* 0x0000280604177981 */ /* 0x000f62000c1e9900 */
[----:B--2---:R-:W-:-:S03]  /*0210*/  FMNMX3 R22, R27, R20, R22, !PT ;  /* 0x000000141b167276 */ /* 0x004fc60007800016 */
[----:B------:R-:W2:Y:S04]  /*0220*/  LDG.E.CONSTANT R20, desc[UR6][R4.64+0x24] ;  /* 0x0000240604147981 */ /* 0x000ea8000c1e9900 */
[----:B------:R-:W2:Y:S01]  /*0230*/  LDG.E.CONSTANT R27, desc[UR6][R4.64+0x1cc] ;  /* 0x0001cc06041b7981 */ /* 0x000ea2000c1e9900 */
[----:B---3--:R-:W-:-:S03]  /*0240*/  FMNMX3 R24, R22, R25, R24, !PT ;  /* 0x0000001916187276 */ /* 0x008fc60007800018 */
[----:B------:R-:W3:Y:S04]  /*0250*/  LDG.E.CONSTANT R22, desc[UR6][R4.64+0x2c] ;  /* 0x00002c0604167981 */ /* 0x000ee8000c1e9900 */
[----:B------:R-:W3:Y:S01]  /*0260*/  LDG.E.CONSTANT R25, desc[UR6][R4.64+0x30] ;  /* 0x0000300604197981 */ /* 0x000ee2000c1e9900 */
[----:B----4-:R-:W-:-:S03]  /*0270*/  FMNMX3 R24, R24, R18, R21, !PT ;  /* 0x0000001218187276 */ /* 0x010fc60007800015 */
[----:B------:R-:W4:Y:S04]  /*0280*/  LDG.E.CONSTANT R18, desc[UR6][R4.64+0x34] ;  /* 0x0000340604127981 */ /* 0x000f28000c1e9900 */
[----:B------:R-:W4:Y:S01]  /*0290*/  LDG.E.CONSTANT R21, desc[UR6][R4.64+0x38] ;  /* 0x0000380604157981 */ /* 0x000f22000c1e9900 */
[----:B-----5:R-:W-:-:S03]  /*02a0*/  FMNMX3 R24, R24, R9, R6, !PT ;  /* 0x0000000918187276 */ /* 0x020fc60007800006 */
[----:B------:R-:W5:Y:S04]  /*02b0*/  LDG.E.CONSTANT R6, desc[UR6][R4.64+0x3c] ;  /* 0x00003c0604067981 */ /* 0x000f68000c1e9900 */
[----:B------:R-:W5:Y:S01]  /*02c0*/  LDG.E.CONSTANT R9, desc[UR6][R4.64+0x40] ;  /* 0x0000400604097981 */ /* 0x000f62000c1e9900 */
[----:B------:R-:W-:-:S03]  /*02d0*/  FMNMX3 R24, R24, R8, R11, !PT ;  /* 0x0000000818187276 */ /* 0x000fc6000780000b */
        /* <DEDUP_REMOVED lines=145> */
[----:B------:R-:W5:Y:S04]  /*0bf0*/  LDG.E.CONSTANT R17, desc[UR6][R4.64+0x1c8] ;  /* 0x0001c80604117981 */ /* 0x000f68000c1e9900 */
[----:B------:R-:W5:Y:S01]  /*0c00*/  LDG.E.CONSTANT R14, desc[UR6][R4.64+0x1d0] ;  /* 0x0001d006040e7981 */ /* 0x000f62000c1e9900 */
[----:B------:R-:W-:Y:S01]  /*0c10*/  FMNMX3 R16, R26, R19, R16, !PT ;  /* 0x000000131a107276 */ /* 0x000fe20007800010 */
[----:B------:R-:W-:-:S05]  /*0c20*/  VIADD R7, R7, 0x1 ;  /* 0x0000000107077836 */ /* 0x000fca0000000000 */
[----:B------:R-:W-:Y:S02]  /*0c30*/  ISETP.NE.AND P0, PT, R7, 0x4, PT ;  /* 0x000000040700780c */ /* 0x000fe40003f05270 */
[----:B--2---:R-:W-:-:S04]  /*0c40*/  FMNMX3 R20, R16, R20, R23, !PT ;  /* 0x0000001410147276 */ /* 0x004fc80007800017 */
[----:B---3--:R-:W-:-:S04]  /*0c50*/  FMNMX3 R20, R20, R25, R22, !PT ;  /* 0x0000001914147276 */ /* 0x008fc80007800016 */
[----:B----4-:R-:W-:-:S04]  /*0c60*/  FMNMX3 R18, R20, R21, R18, !PT ;  /* 0x0000001514127276 */ /* 0x010fc80007800012 */
[----:B-----5:R-:W-:-:S04]  /*0c70*/  FMNMX3 R6, R18, R9, R6, !PT ;  /* 0x0000000912067276 */ /* 0x020fc80007800006 */
[----:B------:R-:W-:-:S04]  /*0c80*/  FMNMX3 R6, R6, R11, R8, !PT ;  /* 0x0000000b06067276 */ /* 0x000fc80007800008 */
[----:B------:R-:W-:-:S04]  /*0c90*/  FMNMX3 R6, R6, R13, R10, !PT ;  /* 0x0000000d06067276 */ /* 0x000fc8000780000a */
[----:B------:R-:W-:-:S04]  /*0ca0*/  FMNMX3 R6, R6, R15, R12, !PT ;  /* 0x0000000f06067276 */ /* 0x000fc8000780000c */
[----:B------:R-:W-:-:S04]  /*0cb0*/  FMNMX3 R6, R6, R24, R17, !PT ;  /* 0x0000001806067276 */ /* 0x000fc80007800011 */
[----:B------:R-:W-:Y:S01]  /*0cc0*/  FMNMX3 R27, R6, R27, R14, !PT ;  /* 0x0000001b061b7276 */ /* 0x000fe2000780000e */
[----:B------:R-:W-:Y:S06]  /*0cd0*/  @P0 BRA `(.L_x_0) ;  /* 0xfffffff000fc0947 */ /* 0x000fec000383ffff */
[----:B------:R-:W-:Y:S05]  /*0ce0*/  @P1 BRA `(.L_x_1) ;  /* 0xfffffff000e01947 */ /* 0x000fea000383ffff */
[----:B------:R-:W0:Y:S02]  /*0cf0*/  LDC.64 R2, c[0x0][0x388] ;  /* 0x0000e200ff027b82 */ /* 0x000e240000000a00 */
[----:B0-----:R-:W-:Y:S01]  /*0d00*/  STG.E desc[UR6][R2.64], R27 ;  /* 0x0000001b02007986 */ /* 0x001fe2000c101906 */
[----:B------:R-:W-:Y:S05]  /*0d10*/  EXIT ;  /* 0x000000000000794d */ /* 0x000fea0003800000 */
.L_x_2:
[----:B------:R-:W-:-:S00]  /*0d20*/  BRA `(.L_x_2) ;  /* 0xfffffffc00fc7947 */ /* 0x000fc0000383ffff */
[----:B------:R-:W-:-:S00]  /*0d30*/  NOP ;  /* 0x0000000000007918 */ /* 0x000fc00000000000 */
        /* <DEDUP_REMOVED lines=12> */
.L_x_3:


//--------------------- .nv.shared.reserved.0     --------------------------
	.section	.nv.shared.reserved.0,"aw",@nobits
	.weak		__nv_reservedSMEM_offset_0_alias
	.size		__nv_reservedSMEM_offset_0_alias, 0, 64
	.other		__nv_reservedSMEM_offset_0_alias,@"STO_CUDA_RESERVED_SHARED STV_DEFAULT"
__nv_reservedSMEM_offset_0_alias:
	.zero		0
	.zero		64


//--------------------- .nv.constant0.default_function_kernel --------------------------
	.section	.nv.constant0.default_function_kernel,"a",@progbits
	.sectionflags	@""
	.align	4
.nv.constant0.default_function_kernel:
	.zero		912


//--------------------- SYMBOLS --------------------------

	.type		.nv.reservedSmem.offset0,@object
	.size		.nv.reservedSmem.offset0,0x4
